//
// Generated by NVIDIA NVVM Compiler
//
// Compiler Build ID: CL-36424714
// Cuda compilation tools, release 13.0, V13.0.88
// Based on NVVM 20.0.0
//

.version 9.0
.target sm_100
.address_size 64

	// .globl	_Z15renderGPUKernelPKfPfi

.visible .entry _Z15renderGPUKernelPKfPfi(
	.param .u64 .ptr .align 1 _Z15renderGPUKernelPKfPfi_param_0,
	.param .u64 .ptr .align 1 _Z15renderGPUKernelPKfPfi_param_1,
	.param .u32 _Z15renderGPUKernelPKfPfi_param_2
)
{
	.reg .pred 	%p<2>;
	.reg .b32 	%r<6>;
	.reg .b32 	%f<3>;
	.reg .b64 	%rd<8>;

	ld.param.u64 	%rd1, [_Z15renderGPUKernelPKfPfi_param_0];
	ld.param.u64 	%rd2, [_Z15renderGPUKernelPKfPfi_param_1];
	ld.param.u32 	%r2, [_Z15renderGPUKernelPKfPfi_param_2];
	mov.u32 	%r3, %ctaid.x;
	mov.u32 	%r4, %ntid.x;
	mov.u32 	%r5, %tid.x;
	mad.lo.s32 	%r1, %r3, %r4, %r5;
	setp.ge.s32 	%p1, %r1, %r2;
	@%p1 bra 	$L__BB0_2;
	cvta.to.global.u64 	%rd3, %rd1;
	cvta.to.global.u64 	%rd4, %rd2;
	mul.wide.s32 	%rd5, %r1, 4;
	add.s64 	%rd6, %rd3, %rd5;
	ld.global.f32 	%f1, [%rd6];
	fma.rn.f32 	%f2, %f1, %f1, 0f3F000000;
	add.s64 	%rd7, %rd4, %rd5;
	st.global.f32 	[%rd7], %f2;
$L__BB0_2:
	ret;

}


// ===== COMPILED SASS (sm_100) =====

	.target	sm_100

	.elftype	@"ET_EXEC"


//--------------------- .note.nv.tkinfo           --------------------------
	.section	.note.nv.tkinfo,"",@"SHT_NOTE"
	.sectionflags	@"SHF_NOTE_NV_TKINFO"
	.tkinfo
        /*0018*/ 	.word	0x00000002
        /*0030*/ 	.string	""
        /*0030*/ 	.string	"ptxas"
        /*0030*/ 	.string	"Cuda compilation tools, release 13.0, V13.0.88"
        /*0030*/ 	.string	"Build cuda_13.0.r13.0/compiler.36424714_0"
        /*0030*/ 	.string	"-arch sm_100 -m 64 "



//--------------------- .note.nv.cuinfo           --------------------------
	.section	.note.nv.cuinfo,"",@"SHT_NOTE"
	.sectionflags	@"SHF_NOTE_NV_CUINFO"
        /*0018*/ 	.short	0x0002
        /*001a*/ 	.short	0x0064
        /*001c*/ 	.short	0x0082
	.zero		2


//--------------------- .nv.info                  --------------------------
	.section	.nv.info,"",@"SHT_CUDA_INFO"
	.align	4


	//----- nvinfo : EIATTR_REGCOUNT
	.align		4
        /*0000*/ 	.byte	0x04, 0x2f
        /*0002*/ 	.short	(.L_1 - .L_0)
	.align		4
.L_0:
        /*0004*/ 	.word	index@(_Z15renderGPUKernelPKfPfi)
        /*0008*/ 	.word	0x0000000a


	//----- nvinfo : EIATTR_FRAME_SIZE
	.align		4
.L_1:
        /*000c*/ 	.byte	0x04, 0x11
        /*000e*/ 	.short	(.L_3 - .L_2)
	.align		4
.L_2:
        /*0010*/ 	.word	index@(_Z15renderGPUKernelPKfPfi)
        /*0014*/ 	.word	0x00000000


	//----- nvinfo : EIATTR_MIN_STACK_SIZE
	.align		4
.L_3:
        /*0018*/ 	.byte	0x04, 0x12
        /*001a*/ 	.short	(.L_5 - .L_4)
	.align		4
.L_4:
        /*001c*/ 	.word	index@(_Z15renderGPUKernelPKfPfi)
        /*0020*/ 	.word	0x00000000
.L_5:


//--------------------- .nv.compat                --------------------------
	.section	.nv.compat,"",@"SHT_CUDA_COMPAT_INFO"
	.align	4
        /*0000*/ 	.byte	0x02, 0x09, 0x00, 0x00, 0x02, 0x02, 0x01, 0x00, 0x02, 0x05, 0x05, 0x00, 0x03, 0x07, 0x01, 0x01
        /*0010*/ 	.byte	0x02, 0x03, 0x00, 0x00, 0x02, 0x06, 0x01, 0x00, 0x04, 0x0b, 0x08, 0x00, 0x09, 0x00, 0x00, 0x00
        /*0020*/ 	.byte	0x00, 0x00, 0x00, 0x00


//--------------------- .nv.info._Z15renderGPUKernelPKfPfi --------------------------
	.section	.nv.info._Z15renderGPUKernelPKfPfi,"",@"SHT_CUDA_INFO"
	.sectionflags	@""
	.align	4


	//----- nvinfo : EIATTR_CUDA_API_VERSION
	.align		4
        /*0000*/ 	.byte	0x04, 0x37
        /*0002*/ 	.short	(.L_7 - .L_6)
.L_6:
        /*0004*/ 	.word	0x00000082


	//----- nvinfo : EIATTR_KPARAM_INFO
	.align		4
.L_7:
        /*0008*/ 	.byte	0x04, 0x17
        /*000a*/ 	.short	(.L_9 - .L_8)
.L_8:
        /*000c*/ 	.word	0x00000000
        /*0010*/ 	.short	0x0002
        /*0012*/ 	.short	0x0010
        /*0014*/ 	.byte	0x00, 0xf0, 0x11, 0x00


	//----- nvinfo : EIATTR_KPARAM_INFO
	.align		4
.L_9:
        /*0018*/ 	.byte	0x04, 0x17
        /*001a*/ 	.short	(.L_11 - .L_10)
.L_10:
        /*001c*/ 	.word	0x00000000
        /*0020*/ 	.short	0x0001
        /*0022*/ 	.short	0x0008
        /*0024*/ 	.byte	0x00, 0xf5, 0x21, 0x00


	//----- nvinfo : EIATTR_KPARAM_INFO
	.align		4
.L_11:
        /*0028*/ 	.byte	0x04, 0x17
        /*002a*/ 	.short	(.L_13 - .L_12)
.L_12:
        /*002c*/ 	.word	0x00000000
        /*0030*/ 	.short	0x0000
        /*0032*/ 	.short	0x0000
        /*0034*/ 	.byte	0x00, 0xf5, 0x21, 0x00


	//----- nvinfo : EIATTR_SPARSE_MMA_MASK
	.align		4
.L_13:
        /*0038*/ 	.byte	0x03, 0x50
        /*003a*/ 	.short	0x0000


	//----- nvinfo : EIATTR_MAXREG_COUNT
	.align		4
        /*003c*/ 	.byte	0x03, 0x1b
        /*003e*/ 	.short	0x00ff


	//----- nvinfo : EIATTR_MERCURY_ISA_VERSION
	.align		4
        /*0040*/ 	.byte	0x03, 0x5f
        /*0042*/ 	.short	0x0101


	//----- nvinfo : EIATTR_VRC_CTA_INIT_COUNT
	.align		4
        /*0044*/ 	.byte	0x02, 0x4a
	.zero		1
	.zero		1


	//----- nvinfo : EIATTR_EXIT_INSTR_OFFSETS
	.align		4
        /*0048*/ 	.byte	0x04, 0x1c
        /*004a*/ 	.short	(.L_15 - .L_14)


	//   ....[0]....
.L_14:
        /*004c*/ 	.word	0x00000070


	//   ....[1]....
        /*0050*/ 	.word	0x00000100


	//----- nvinfo : EIATTR_CBANK_PARAM_SIZE
	.align		4
.L_15:
        /*0054*/ 	.byte	0x03, 0x19
        /*0056*/ 	.short	0x0014


	//----- nvinfo : EIATTR_PARAM_CBANK
	.align		4
        /*0058*/ 	.byte	0x04, 0x0a
        /*005a*/ 	.short	(.L_17 - .L_16)
	.align		4
.L_16:
        /*005c*/ 	.word	index@(.nv.constant0._Z15renderGPUKernelPKfPfi)
        /*0060*/ 	.short	0x0380
        /*0062*/ 	.short	0x0014


	//----- nvinfo : EIATTR_SW_WAR
	.align		4
.L_17:
        /*0064*/ 	.byte	0x04, 0x36
        /*0066*/ 	.short	(.L_19 - .L_18)
.L_18:
        /*0068*/ 	.word	0x00000008
.L_19:


//--------------------- .nv.callgraph             --------------------------
	.section	.nv.callgraph,"",@"SHT_CUDA_CALLGRAPH"
	.align	4
	.sectionentsize	8
	.align		4
        /*0000*/ 	.word	0x00000000
	.align		4
        /*0004*/ 	.word	0xffffffff
	.align		4
        /*0008*/ 	.word	0x00000000
	.align		4
        /*000c*/ 	.word	0xfffffffe
	.align		4
        /*0010*/ 	.word	0x00000000
	.align		4
        /*0014*/ 	.word	0xfffffffd
	.align		4
        /*0018*/ 	.word	0x00000000
	.align		4
        /*001c*/ 	.word	0xfffffffc


//--------------------- .text._Z15renderGPUKernelPKfPfi --------------------------
	.section	.text._Z15renderGPUKernelPKfPfi,"ax",@progbits
	.align	128
        .global         _Z15renderGPUKernelPKfPfi
        .type           _Z15renderGPUKernelPKfPfi,@function
        .size           _Z15renderGPUKernelPKfPfi,(.L_x_1 - _Z15renderGPUKernelPKfPfi)
        .other          _Z15renderGPUKernelPKfPfi,@"STO_CUDA_ENTRY STV_DEFAULT"
_Z15renderGPUKernelPKfPfi:
.text._Z15renderGPUKernelPKfPfi:
[----:B------:R-:W-:Y:S01]  /*0000*/  LDC R1, c[0x0][0x37c] ;  /* 0x0000df00ff017b82 */ /* 0x000fe20000000800 */
[----:B------:R-:W0:Y:S07]  /*0010*/  S2R R0, SR_TID.X ;  /* 0x0000000000007919 */ /* 0x000e2e0000002100 */
[----:B------:R-:W0:Y:S01]  /*0020*/  S2UR UR4, SR_CTAID.X ;  /* 0x00000000000479c3 */ /* 0x000e220000002500 */
[----:B------:R-:W1:Y:S07]  /*0030*/  LDCU UR5, c[0x0][0x390] ;  /* 0x00007200ff0577ac */ /* 0x000e6e0008000800 */
[----:B------:R-:W0:Y:S02]  /*0040*/  LDC R7, c[0x0][0x360] ;  /* 0x0000d800ff077b82 */ /* 0x000e240000000800 */
[----:B0-----:R-:W-:-:S05]  /*0050*/  IMAD R7, R7, UR4, R0 ;  /* 0x0000000407077c24 */ /* 0x001fca000f8e0200 */
[----:B-1----:R-:W-:-:S13]  /*0060*/  ISETP.GE.AND P0, PT, R7, UR5, PT ;  /* 0x0000000507007c0c */ /* 0x002fda000bf06270 */
[----:B------:R-:W-:Y:S05]  /*0070*/  @P0 EXIT ;  /* 0x000000000000094d */ /* 0x000fea0003800000 */
[----:B------:R-:W0:Y:S01]  /*0080*/  LDC.64 R2, c[0x0][0x380] ;  /* 0x0000e000ff027b82 */ /* 0x000e220000000a00 */
[----:B------:R-:W1:Y:S07]  /*0090*/  LDCU.64 UR4, c[0x0][0x358] ;  /* 0x00006b00ff0477ac */ /* 0x000e6e0008000a00 */
[----:B------:R-:W2:Y:S01]  /*00a0*/  LDC.64 R4, c[0x0][0x388] ;  /* 0x0000e200ff047b82 */ /* 0x000ea20000000a00 */
[----:B0-----:R-:W-:-:S06]  /*00b0*/  IMAD.WIDE R2, R7, 0x4, R2 ;  /* 0x0000000407027825 */ /* 0x001fcc00078e0202 */
[----:B-1----:R-:W3:Y:S01]  /*00c0*/  LDG.E R2, desc[UR4][R2.64] ;  /* 0x0000000402027981 */ /* 0x002ee2000c1e1900 */
[----:B--2---:R-:W-:-:S04]  /*00d0*/  IMAD.WIDE R4, R7, 0x4, R4 ;  /* 0x0000000407047825 */ /* 0x004fc800078e0204 */
[----:B---3--:R-:W-:-:S05]  /*00e0*/  FFMA R7, R2, R2, 0.5 ;  /* 0x3f00000002077423 */ /* 0x008fca0000000002 */
[----:B------:R-:W-:Y:S01]  /*00f0*/  STG.E desc[UR4][R4.64], R7 ;  /* 0x0000000704007986 */ /* 0x000fe2000c101904 */
[----:B------:R-:W-:Y:S05]  /*0100*/  EXIT ;  /* 0x000000000000794d */ /* 0x000fea0003800000 */
.L_x_0:
[----:B------:R-:W-:-:S00]  /*0110*/  BRA `(.L_x_0) ;  /* 0xfffffffc00fc7947 */ /* 0x000fc0000383ffff */
[----:B------:R-:W-:-:S00]  /*0120*/  NOP ;  /* 0x0000000000007918 */ /* 0x000fc00000000000 */
        /* <DEDUP_REMOVED lines=13> */
.L_x_1:


//--------------------- .nv.shared.reserved.0     --------------------------
	.section	.nv.shared.reserved.0,"aw",@nobits
	.weak		__nv_reservedSMEM_offset_0_alias
	.size		__nv_reservedSMEM_offset_0_alias, 0, 64
	.other		__nv_reservedSMEM_offset_0_alias,@"STO_CUDA_RESERVED_SHARED STV_DEFAULT"
__nv_reservedSMEM_offset_0_alias:
	.zero		0
	.zero		64


//--------------------- .nv.constant0._Z15renderGPUKernelPKfPfi --------------------------
	.section	.nv.constant0._Z15renderGPUKernelPKfPfi,"a",@progbits
	.sectionflags	@""
	.align	4
.nv.constant0._Z15renderGPUKernelPKfPfi:
	.zero		916


//--------------------- SYMBOLS --------------------------

	.type		.nv.reservedSmem.offset0,@object
	.size		.nv.reservedSmem.offset0,0x4
